//
// Generated by NVIDIA NVVM Compiler
//
// Compiler Build ID: CL-36424714
// Cuda compilation tools, release 13.0, V13.0.88
// Based on NVVM 20.0.0
//

.version 9.0
.target sm_100
.address_size 64

	// .globl	_Z9blockSortPii
// _ZZ9blockSortPiiE6shared has been demoted

.visible .entry _Z9blockSortPii(
	.param .u64 .ptr .align 1 _Z9blockSortPii_param_0,
	.param .u32 _Z9blockSortPii_param_1
)
{
	.reg .pred 	%p<11>;
	.reg .b32 	%r<34>;
	.reg .b64 	%rd<5>;
	// demoted variable
	.shared .align 4 .b8 _ZZ9blockSortPiiE6shared[1024];
	ld.param.u64 	%rd2, [_Z9blockSortPii_param_0];
	ld.param.u32 	%r20, [_Z9blockSortPii_param_1];
	cvta.to.global.u64 	%rd3, %rd2;
	mov.u32 	%r1, %tid.x;
	mov.u32 	%r22, %ctaid.x;
	mov.u32 	%r2, %ntid.x;
	mad.lo.s32 	%r3, %r22, %r2, %r1;
	setp.ge.s32 	%p1, %r3, %r20;
	mul.wide.s32 	%rd4, %r3, 4;
	add.s64 	%rd1, %rd3, %rd4;
	mov.b32 	%r31, 2147483647;
	@%p1 bra 	$L__BB0_2;
	ld.global.u32 	%r31, [%rd1];
$L__BB0_2:
	shl.b32 	%r23, %r1, 2;
	mov.u32 	%r24, _ZZ9blockSortPiiE6shared;
	add.s32 	%r6, %r24, %r23;
	st.shared.u32 	[%r6], %r31;
	bar.sync 	0;
	setp.lt.u32 	%p2, %r2, 2;
	@%p2 bra 	$L__BB0_14;
	mov.b32 	%r32, 2;
$L__BB0_4:
	shr.s32 	%r33, %r32, 1;
	setp.lt.s32 	%p3, %r33, 1;
	@%p3 bra 	$L__BB0_13;
	and.b32  	%r9, %r32, %r1;
$L__BB0_6:
	mov.u32 	%r10, %r33;
	xor.b32  	%r11, %r10, %r1;
	setp.le.s32 	%p4, %r11, %r1;
	@%p4 bra 	$L__BB0_12;
	setp.ne.s32 	%p5, %r9, 0;
	@%p5 bra 	$L__BB0_10;
	ld.shared.u32 	%r12, [%r6];
	shl.b32 	%r28, %r11, 2;
	add.s32 	%r13, %r24, %r28;
	ld.shared.u32 	%r14, [%r13];
	setp.le.s32 	%p7, %r12, %r14;
	@%p7 bra 	$L__BB0_12;
	st.shared.u32 	[%r6], %r14;
	st.shared.u32 	[%r13], %r12;
	bra.uni 	$L__BB0_12;
$L__BB0_10:
	ld.shared.u32 	%r15, [%r6];
	shl.b32 	%r26, %r11, 2;
	add.s32 	%r16, %r24, %r26;
	ld.shared.u32 	%r17, [%r16];
	setp.ge.s32 	%p6, %r15, %r17;
	@%p6 bra 	$L__BB0_12;
	st.shared.u32 	[%r6], %r17;
	st.shared.u32 	[%r16], %r15;
$L__BB0_12:
	bar.sync 	0;
	shr.u32 	%r33, %r10, 1;
	setp.gt.u32 	%p8, %r10, 1;
	@%p8 bra 	$L__BB0_6;
$L__BB0_13:
	shl.b32 	%r32, %r32, 1;
	setp.le.u32 	%p9, %r32, %r2;
	@%p9 bra 	$L__BB0_4;
$L__BB0_14:
	setp.ge.s32 	%p10, %r3, %r20;
	@%p10 bra 	$L__BB0_16;
	ld.shared.u32 	%r30, [%r6];
	st.global.u32 	[%rd1], %r30;
$L__BB0_16:
	ret;

}
	// .globl	_Z11mergeKernelPiS_ii
.visible .entry _Z11mergeKernelPiS_ii(
	.param .u64 .ptr .align 1 _Z11mergeKernelPiS_ii_param_0,
	.param .u64 .ptr .align 1 _Z11mergeKernelPiS_ii_param_1,
	.param .u32 _Z11mergeKernelPiS_ii_param_2,
	.param .u32 _Z11mergeKernelPiS_ii_param_3
)
{
	.reg .pred 	%p<20>;
	.reg .b32 	%r<101>;
	.reg .b64 	%rd<31>;

	ld.param.u64 	%rd7, [_Z11mergeKernelPiS_ii_param_0];
	ld.param.u64 	%rd8, [_Z11mergeKernelPiS_ii_param_1];
	ld.param.u32 	%r49, [_Z11mergeKernelPiS_ii_param_2];
	ld.param.u32 	%r50, [_Z11mergeKernelPiS_ii_param_3];
	cvta.to.global.u64 	%rd1, %rd8;
	cvta.to.global.u64 	%rd2, %rd7;
	mov.u32 	%r51, %ctaid.x;
	mov.u32 	%r52, %ntid.x;
	mov.u32 	%r53, %tid.x;
	mad.lo.s32 	%r54, %r51, %r52, %r53;
	mul.lo.s32 	%r55, %r54, %r49;
	shl.b32 	%r80, %r55, 1;
	setp.ge.s32 	%p1, %r80, %r50;
	@%p1 bra 	$L__BB1_16;
	add.s32 	%r56, %r80, %r49;
	min.s32 	%r2, %r56, %r50;
	add.s32 	%r57, %r56, %r49;
	min.s32 	%r3, %r57, %r50;
	setp.lt.s32 	%p2, %r49, 1;
	setp.ge.s32 	%p3, %r56, %r3;
	or.pred  	%p4, %p2, %p3;
	mov.u32 	%r81, %r2;
	mov.u32 	%r89, %r80;
	@%p4 bra 	$L__BB1_2;
	bra.uni 	$L__BB1_17;
$L__BB1_2:
	setp.ge.s32 	%p10, %r80, %r2;
	@%p10 bra 	$L__BB1_9;
	sub.s32 	%r66, %r2, %r80;
	and.b32  	%r7, %r66, 3;
	setp.eq.s32 	%p11, %r7, 0;
	mov.u32 	%r87, %r80;
	@%p11 bra 	$L__BB1_6;
	neg.s32 	%r83, %r7;
	mov.u32 	%r87, %r80;
$L__BB1_5:
	.pragma "nounroll";
	mul.wide.s32 	%rd15, %r89, 4;
	add.s64 	%rd16, %rd1, %rd15;
	mul.wide.s32 	%rd17, %r87, 4;
	add.s64 	%rd18, %rd2, %rd17;
	add.s32 	%r87, %r87, 1;
	ld.global.u32 	%r67, [%rd18];
	add.s32 	%r89, %r89, 1;
	st.global.u32 	[%rd16], %r67;
	add.s32 	%r83, %r83, 1;
	setp.ne.s32 	%p12, %r83, 0;
	@%p12 bra 	$L__BB1_5;
$L__BB1_6:
	sub.s32 	%r68, %r80, %r2;
	setp.gt.u32 	%p13, %r68, -4;
	@%p13 bra 	$L__BB1_9;
	add.s64 	%rd3, %rd2, 8;
	sub.s32 	%r95, %r87, %r2;
	add.s64 	%rd4, %rd1, 8;
$L__BB1_8:
	mul.wide.s32 	%rd19, %r87, 4;
	add.s64 	%rd20, %rd3, %rd19;
	mul.wide.s32 	%rd21, %r89, 4;
	add.s64 	%rd22, %rd4, %rd21;
	ld.global.u32 	%r69, [%rd20+-8];
	st.global.u32 	[%rd22+-8], %r69;
	ld.global.u32 	%r70, [%rd20+-4];
	st.global.u32 	[%rd22+-4], %r70;
	ld.global.u32 	%r71, [%rd20];
	st.global.u32 	[%rd22], %r71;
	add.s32 	%r87, %r87, 4;
	ld.global.u32 	%r72, [%rd20+4];
	add.s32 	%r89, %r89, 4;
	st.global.u32 	[%rd22+4], %r72;
	add.s32 	%r95, %r95, 4;
	setp.eq.s32 	%p14, %r95, 0;
	@%p14 bra 	$L__BB1_9;
	bra.uni 	$L__BB1_8;
$L__BB1_9:
	setp.ge.s32 	%p15, %r81, %r3;
	@%p15 bra 	$L__BB1_16;
	sub.s32 	%r73, %r3, %r81;
	and.b32  	%r26, %r73, 3;
	setp.eq.s32 	%p16, %r26, 0;
	mov.u32 	%r94, %r81;
	@%p16 bra 	$L__BB1_13;
	neg.s32 	%r90, %r26;
	mov.u32 	%r94, %r81;
$L__BB1_12:
	.pragma "nounroll";
	mul.wide.s32 	%rd23, %r89, 4;
	add.s64 	%rd24, %rd1, %rd23;
	mul.wide.s32 	%rd25, %r94, 4;
	add.s64 	%rd26, %rd2, %rd25;
	add.s32 	%r94, %r94, 1;
	ld.global.u32 	%r74, [%rd26];
	add.s32 	%r89, %r89, 1;
	st.global.u32 	[%rd24], %r74;
	add.s32 	%r90, %r90, 1;
	setp.ne.s32 	%p17, %r90, 0;
	@%p17 bra 	$L__BB1_12;
$L__BB1_13:
	sub.s32 	%r75, %r81, %r3;
	setp.gt.u32 	%p18, %r75, -4;
	@%p18 bra 	$L__BB1_16;
	add.s64 	%rd5, %rd2, 8;
	sub.s32 	%r98, %r94, %r3;
	add.s64 	%rd6, %rd1, 8;
$L__BB1_15:
	mul.wide.s32 	%rd27, %r94, 4;
	add.s64 	%rd28, %rd5, %rd27;
	mul.wide.s32 	%rd29, %r89, 4;
	add.s64 	%rd30, %rd6, %rd29;
	ld.global.u32 	%r76, [%rd28+-8];
	st.global.u32 	[%rd30+-8], %r76;
	ld.global.u32 	%r77, [%rd28+-4];
	st.global.u32 	[%rd30+-4], %r77;
	ld.global.u32 	%r78, [%rd28];
	st.global.u32 	[%rd30], %r78;
	add.s32 	%r94, %r94, 4;
	ld.global.u32 	%r79, [%rd28+4];
	add.s32 	%r89, %r89, 4;
	st.global.u32 	[%rd30+4], %r79;
	add.s32 	%r98, %r98, 4;
	setp.ne.s32 	%p19, %r98, 0;
	@%p19 bra 	$L__BB1_15;
$L__BB1_16:
	ret;
$L__BB1_17:
	mul.wide.s32 	%rd9, %r80, 4;
	add.s64 	%rd10, %rd2, %rd9;
	ld.global.u32 	%r58, [%rd10];
	mul.wide.s32 	%rd11, %r81, 4;
	add.s64 	%rd12, %rd2, %rd11;
	ld.global.u32 	%r60, [%rd12];
	setp.ge.s32 	%p5, %r58, %r60;
	setp.lt.s32 	%p6, %r58, %r60;
	selp.u32 	%r62, 1, 0, %p6;
	add.s32 	%r80, %r80, %r62;
	selp.u32 	%r63, 1, 0, %p5;
	add.s32 	%r81, %r81, %r63;
	min.s32 	%r64, %r58, %r60;
	add.s32 	%r24, %r89, 1;
	mul.wide.s32 	%rd13, %r89, 4;
	add.s64 	%rd14, %rd1, %rd13;
	st.global.u32 	[%rd14], %r64;
	setp.lt.s32 	%p7, %r80, %r2;
	setp.lt.s32 	%p8, %r81, %r3;
	and.pred  	%p9, %p7, %p8;
	mov.u32 	%r89, %r24;
	@%p9 bra 	$L__BB1_17;
	bra.uni 	$L__BB1_2;

}


// ===== COMPILED SASS (sm_100) =====

	.target	sm_100

	.elftype	@"ET_EXEC"


//--------------------- .note.nv.tkinfo           --------------------------
	.section	.note.nv.tkinfo,"",@"SHT_NOTE"
	.sectionflags	@"SHF_NOTE_NV_TKINFO"
	.tkinfo
        /*0018*/ 	.word	0x00000002
        /*0030*/ 	.string	""
        /*0030*/ 	.string	"ptxas"
        /*0030*/ 	.string	"Cuda compilation tools, release 13.0, V13.0.88"
        /*0030*/ 	.string	"Build cuda_13.0.r13.0/compiler.36424714_0"
        /*0030*/ 	.string	"-arch sm_100 -m 64 "



//--------------------- .note.nv.cuinfo           --------------------------
	.section	.note.nv.cuinfo,"",@"SHT_NOTE"
	.sectionflags	@"SHF_NOTE_NV_CUINFO"
        /*0018*/ 	.short	0x0002
        /*001a*/ 	.short	0x0064
        /*001c*/ 	.short	0x0082
	.zero		2


//--------------------- .nv.info                  --------------------------
	.section	.nv.info,"",@"SHT_CUDA_INFO"
	.align	4


	//----- nvinfo : EIATTR_REGCOUNT
	.align		4
        /*0000*/ 	.byte	0x04, 0x2f
        /*0002*/ 	.short	(.L_1 - .L_0)
	.align		4
.L_0:
        /*0004*/ 	.word	index@(_Z9blockSortPii)
        /*0008*/ 	.word	0x0000000e


	//----- nvinfo : EIATTR_FRAME_SIZE
	.align		4
.L_1:
        /*000c*/ 	.byte	0x04, 0x11
        /*000e*/ 	.short	(.L_3 - .L_2)
	.align		4
.L_2:
        /*0010*/ 	.word	index@(_Z9blockSortPii)
        /*0014*/ 	.word	0x00000000


	//----- nvinfo : EIATTR_REGCOUNT
	.align		4
.L_3:
        /*0018*/ 	.byte	0x04, 0x2f
        /*001a*/ 	.short	(.L_5 - .L_4)
	.align		4
.L_4:
        /*001c*/ 	.word	index@(_Z11mergeKernelPiS_ii)
        /*0020*/ 	.word	0x00000018


	//----- nvinfo : EIATTR_FRAME_SIZE
	.align		4
.L_5:
        /*0024*/ 	.byte	0x04, 0x11
        /*0026*/ 	.short	(.L_7 - .L_6)
	.align		4
.L_6:
        /*0028*/ 	.word	index@(_Z11mergeKernelPiS_ii)
        /*002c*/ 	.word	0x00000000


	//----- nvinfo : EIATTR_MIN_STACK_SIZE
	.align		4
.L_7:
        /*0030*/ 	.byte	0x04, 0x12
        /*0032*/ 	.short	(.L_9 - .L_8)
	.align		4
.L_8:
        /*0034*/ 	.word	index@(_Z11mergeKernelPiS_ii)
        /*0038*/ 	.word	0x00000000


	//----- nvinfo : EIATTR_MIN_STACK_SIZE
	.align		4
.L_9:
        /*003c*/ 	.byte	0x04, 0x12
        /*003e*/ 	.short	(.L_11 - .L_10)
	.align		4
.L_10:
        /*0040*/ 	.word	index@(_Z9blockSortPii)
        /*0044*/ 	.word	0x00000000
.L_11:


//--------------------- .nv.compat                --------------------------
	.section	.nv.compat,"",@"SHT_CUDA_COMPAT_INFO"
	.align	4
        /*0000*/ 	.byte	0x02, 0x09, 0x00, 0x00, 0x02, 0x02, 0x01, 0x00, 0x02, 0x05, 0x05, 0x00, 0x03, 0x07, 0x01, 0x01
        /*0010*/ 	.byte	0x02, 0x03, 0x00, 0x00, 0x02, 0x06, 0x01, 0x00, 0x04, 0x0b, 0x08, 0x00, 0x09, 0x00, 0x00, 0x00
        /*0020*/ 	.byte	0x00, 0x00, 0x00, 0x00


//--------------------- .nv.info._Z11mergeKernelPiS_ii --------------------------
	.section	.nv.info._Z11mergeKernelPiS_ii,"",@"SHT_CUDA_INFO"
	.sectionflags	@""
	.align	4


	//----- nvinfo : EIATTR_CUDA_API_VERSION
	.align		4
        /*0000*/ 	.byte	0x04, 0x37
        /*0002*/ 	.short	(.L_13 - .L_12)
.L_12:
        /*0004*/ 	.word	0x00000082


	//----- nvinfo : EIATTR_KPARAM_INFO
	.align		4
.L_13:
        /*0008*/ 	.byte	0x04, 0x17
        /*000a*/ 	.short	(.L_15 - .L_14)
.L_14:
        /*000c*/ 	.word	0x00000000
        /*0010*/ 	.short	0x0003
        /*0012*/ 	.short	0x0014
        /*0014*/ 	.byte	0x00, 0xf0, 0x11, 0x00


	//----- nvinfo : EIATTR_KPARAM_INFO
	.align		4
.L_15:
        /*0018*/ 	.byte	0x04, 0x17
        /*001a*/ 	.short	(.L_17 - .L_16)
.L_16:
        /*001c*/ 	.word	0x00000000
        /*0020*/ 	.short	0x0002
        /*0022*/ 	.short	0x0010
        /*0024*/ 	.byte	0x00, 0xf0, 0x11, 0x00


	//----- nvinfo : EIATTR_KPARAM_INFO
	.align		4
.L_17:
        /*0028*/ 	.byte	0x04, 0x17
        /*002a*/ 	.short	(.L_19 - .L_18)
.L_18:
        /*002c*/ 	.word	0x00000000
        /*0030*/ 	.short	0x0001
        /*0032*/ 	.short	0x0008
        /*0034*/ 	.byte	0x00, 0xf5, 0x21, 0x00


	//----- nvinfo : EIATTR_KPARAM_INFO
	.align		4
.L_19:
        /*0038*/ 	.byte	0x04, 0x17
        /*003a*/ 	.short	(.L_21 - .L_20)
.L_20:
        /*003c*/ 	.word	0x00000000
        /*0040*/ 	.short	0x0000
        /*0042*/ 	.short	0x0000
        /*0044*/ 	.byte	0x00, 0xf5, 0x21, 0x00


	//----- nvinfo : EIATTR_SPARSE_MMA_MASK
	.align		4
.L_21:
        /*0048*/ 	.byte	0x03, 0x50
        /*004a*/ 	.short	0x0000


	//----- nvinfo : EIATTR_MAXREG_COUNT
	.align		4
        /*004c*/ 	.byte	0x03, 0x1b
        /*004e*/ 	.short	0x00ff


	//----- nvinfo : EIATTR_MERCURY_ISA_VERSION
	.align		4
        /*0050*/ 	.byte	0x03, 0x5f
        /*0052*/ 	.short	0x0101


	//----- nvinfo : EIATTR_VRC_CTA_INIT_COUNT
	.align		4
        /*0054*/ 	.byte	0x02, 0x4a
	.zero		1
	.zero		1


	//----- nvinfo : EIATTR_EXIT_INSTR_OFFSETS
	.align		4
        /*0058*/ 	.byte	0x04, 0x1c
        /*005a*/ 	.short	(.L_23 - .L_22)


	//   ....[0]....
.L_22:
        /*005c*/ 	.word	0x00000090


	//   ....[1]....
        /*0060*/ 	.word	0x00000590


	//   ....[2]....
        /*0064*/ 	.word	0x000006f0


	//   ....[3]....
        /*0068*/ 	.word	0x00000890


	//----- nvinfo : EIATTR_CRS_STACK_SIZE
	.align		4
.L_23:
        /*006c*/ 	.byte	0x04, 0x1e
        /*006e*/ 	.short	(.L_25 - .L_24)
.L_24:
        /*0070*/ 	.word	0x00000000


	//----- nvinfo : EIATTR_CBANK_PARAM_SIZE
	.align		4
.L_25:
        /*0074*/ 	.byte	0x03, 0x19
        /*0076*/ 	.short	0x0018


	//----- nvinfo : EIATTR_PARAM_CBANK
	.align		4
        /*0078*/ 	.byte	0x04, 0x0a
        /*007a*/ 	.short	(.L_27 - .L_26)
	.align		4
.L_26:
        /*007c*/ 	.word	index@(.nv.constant0._Z11mergeKernelPiS_ii)
        /*0080*/ 	.short	0x0380
        /*0082*/ 	.short	0x0018


	//----- nvinfo : EIATTR_SW_WAR
	.align		4
.L_27:
        /*0084*/ 	.byte	0x04, 0x36
        /*0086*/ 	.short	(.L_29 - .L_28)
.L_28:
        /*0088*/ 	.word	0x00000008
.L_29:


//--------------------- .nv.info._Z9blockSortPii  --------------------------
	.section	.nv.info._Z9blockSortPii,"",@"SHT_CUDA_INFO"
	.sectionflags	@""
	.align	4


	//----- nvinfo : EIATTR_CUDA_API_VERSION
	.align		4
        /*0000*/ 	.byte	0x04, 0x37
        /*0002*/ 	.short	(.L_31 - .L_30)
.L_30:
        /*0004*/ 	.word	0x00000082


	//----- nvinfo : EIATTR_KPARAM_INFO
	.align		4
.L_31:
        /*0008*/ 	.byte	0x04, 0x17
        /*000a*/ 	.short	(.L_33 - .L_32)
.L_32:
        /*000c*/ 	.word	0x00000000
        /*0010*/ 	.short	0x0001
        /*0012*/ 	.short	0x0008
        /*0014*/ 	.byte	0x00, 0xf0, 0x11, 0x00


	//----- nvinfo : EIATTR_KPARAM_INFO
	.align		4
.L_33:
        /*0018*/ 	.byte	0x04, 0x17
        /*001a*/ 	.short	(.L_35 - .L_34)
.L_34:
        /*001c*/ 	.word	0x00000000
        /*0020*/ 	.short	0x0000
        /*0022*/ 	.short	0x0000
        /*0024*/ 	.byte	0x00, 0xf5, 0x21, 0x00


	//----- nvinfo : EIATTR_SPARSE_MMA_MASK
	.align		4
.L_35:
        /*0028*/ 	.byte	0x03, 0x50
        /*002a*/ 	.short	0x0000


	//----- nvinfo : EIATTR_MAXREG_COUNT
	.align		4
        /*002c*/ 	.byte	0x03, 0x1b
        /*002e*/ 	.short	0x00ff


	//----- nvinfo : EIATTR_NUM_BARRIERS
	.align		4
        /*0030*/ 	.byte	0x02, 0x4c
        /*0032*/ 	.byte	0x01
	.zero		1


	//----- nvinfo : EIATTR_MERCURY_ISA_VERSION
	.align		4
        /*0034*/ 	.byte	0x03, 0x5f
        /*0036*/ 	.short	0x0101


	//----- nvinfo : EIATTR_VRC_CTA_INIT_COUNT
	.align		4
        /*0038*/ 	.byte	0x02, 0x4a
	.zero		1
	.zero		1


	//----- nvinfo : EIATTR_EXIT_INSTR_OFFSETS
	.align		4
        /*003c*/ 	.byte	0x04, 0x1c
        /*003e*/ 	.short	(.L_37 - .L_36)


	//   ....[0]....
.L_36:
        /*0040*/ 	.word	0x00000370


	//   ....[1]....
        /*0044*/ 	.word	0x000003a0


	//----- nvinfo : EIATTR_CRS_STACK_SIZE
	.align		4
.L_37:
        /*0048*/ 	.byte	0x04, 0x1e
        /*004a*/ 	.short	(.L_39 - .L_38)
.L_38:
        /*004c*/ 	.word	0x00000000


	//----- nvinfo : EIATTR_CBANK_PARAM_SIZE
	.align		4
.L_39:
        /*0050*/ 	.byte	0x03, 0x19
        /*0052*/ 	.short	0x000c


	//----- nvinfo : EIATTR_PARAM_CBANK
	.align		4
        /*0054*/ 	.byte	0x04, 0x0a
        /*0056*/ 	.short	(.L_41 - .L_40)
	.align		4
.L_40:
        /*0058*/ 	.word	index@(.nv.constant0._Z9blockSortPii)
        /*005c*/ 	.short	0x0380
        /*005e*/ 	.short	0x000c


	//----- nvinfo : EIATTR_SW_WAR
	.align		4
.L_41:
        /*0060*/ 	.byte	0x04, 0x36
        /*0062*/ 	.short	(.L_43 - .L_42)
.L_42:
        /*0064*/ 	.word	0x00000008
.L_43:


//--------------------- .nv.callgraph             --------------------------
	.section	.nv.callgraph,"",@"SHT_CUDA_CALLGRAPH"
	.align	4
	.sectionentsize	8
	.align		4
        /*0000*/ 	.word	0x00000000
	.align		4
        /*0004*/ 	.word	0xffffffff
	.align		4
        /*0008*/ 	.word	0x00000000
	.align		4
        /*000c*/ 	.word	0xfffffffe
	.align		4
        /*0010*/ 	.word	0x00000000
	.align		4
        /*0014*/ 	.word	0xfffffffd
	.align		4
        /*0018*/ 	.word	0x00000000
	.align		4
        /*001c*/ 	.word	0xfffffffc


//--------------------- .text._Z11mergeKernelPiS_ii --------------------------
	.section	.text._Z11mergeKernelPiS_ii,"ax",@progbits
	.align	128
        .global         _Z11mergeKernelPiS_ii
        .type           _Z11mergeKernelPiS_ii,@function
        .size           _Z11mergeKernelPiS_ii,(.L_x_22 - _Z11mergeKernelPiS_ii)
        .other          _Z11mergeKernelPiS_ii,@"STO_CUDA_ENTRY STV_DEFAULT"
_Z11mergeKernelPiS_ii:
.text._Z11mergeKernelPiS_ii:
[----:B------:R-:W-:Y:S01]  /*0000*/  LDC R1, c[0x0][0x37c] ;  /* 0x0000df00ff017b82 */ /* 0x000fe20000000800 */
[----:B------:R-:W0:Y:S07]  /*0010*/  S2R R0, SR_TID.X ;  /* 0x0000000000007919 */ /* 0x000e2e0000002100 */
[----:B------:R-:W0:Y:S08]  /*0020*/  S2UR UR4, SR_CTAID.X ;  /* 0x00000000000479c3 */ /* 0x000e300000002500 */
[----:B------:R-:W0:Y:S08]  /*0030*/  LDC R3, c[0x0][0x360] ;  /* 0x0000d800ff037b82 */ /* 0x000e300000000800 */
[----:B------:R-:W1:Y:S01]  /*0040*/  LDC.64 R8, c[0x0][0x390] ;  /* 0x0000e400ff087b82 */ /* 0x000e620000000a00 */
[----:B0-----:R-:W-:-:S04]  /*0050*/  IMAD R3, R3, UR4, R0 ;  /* 0x0000000403037c24 */ /* 0x001fc8000f8e0200 */
[----:B-1----:R-:W-:-:S04]  /*0060*/  IMAD R3, R3, R8, RZ ;  /* 0x0000000803037224 */ /* 0x002fc800078e02ff */
[----:B------:R-:W-:-:S05]  /*0070*/  IMAD.SHL.U32 R5, R3, 0x2, RZ ;  /* 0x0000000203057824 */ /* 0x000fca00078e00ff */
[----:B------:R-:W-:-:S13]  /*0080*/  ISETP.GE.AND P0, PT, R5, R9, PT ;  /* 0x000000090500720c */ /* 0x000fda0003f06270 */
[----:B------:R-:W-:Y:S05]  /*0090*/  @P0 EXIT ;  /* 0x000000000000094d */ /* 0x000fea0003800000 */
[----:B------:R-:W-:Y:S01]  /*00a0*/  IMAD.IADD R4, R5, 0x1, R8 ;  /* 0x0000000105047824 */ /* 0x000fe200078e0208 */
[----:B------:R-:W0:Y:S01]  /*00b0*/  LDC.64 R6, c[0x0][0x380] ;  /* 0x0000e000ff067b82 */ /* 0x000e220000000a00 */
[----:B------:R-:W1:Y:S01]  /*00c0*/  LDCU.64 UR8, c[0x0][0x358] ;  /* 0x00006b00ff0877ac */ /* 0x000e620008000a00 */
[----:B------:R-:W-:Y:S01]  /*00d0*/  BSSY.RECONVERGENT B0, `(.L_x_0) ;  /* 0x000001c000007945 */ /* 0x000fe20003800200 */
[----:B------:R-:W-:Y:S02]  /*00e0*/  MOV R0, R5 ;  /* 0x0000000500007202 */ /* 0x000fe40000000f00 */
[----:B------:R-:W-:-:S04]  /*00f0*/  VIADDMNMX R2, R4, R8, R9, PT ;  /* 0x0000000804027246 */ /* 0x000fc80003800109 */
[C---:B------:R-:W-:Y:S02]  /*0100*/  ISETP.GE.AND P0, PT, R4.reuse, R2, PT ;  /* 0x000000020400720c */ /* 0x040fe40003f06270 */
[----:B------:R-:W-:Y:S02]  /*0110*/  VIMNMX R4, PT, PT, R4, R9, PT ;  /* 0x0000000904047248 */ /* 0x000fe40003fe0100 */
[----:B------:R-:W-:Y:S02]  /*0120*/  ISETP.LT.OR P0, PT, R8, 0x1, P0 ;  /* 0x000000010800780c */ /* 0x000fe40000701670 */
[----:B------:R-:W2:Y:S01]  /*0130*/  LDC.64 R8, c[0x0][0x388] ;  /* 0x0000e200ff087b82 */ /* 0x000ea20000000a00 */
[----:B------:R-:W-:-:S10]  /*0140*/  IMAD.MOV.U32 R3, RZ, RZ, R4 ;  /* 0x000000ffff037224 */ /* 0x000fd400078e0004 */
[----:B-1----:R-:W-:Y:S05]  /*0150*/  @P0 BRA `(.L_x_1) ;  /* 0x00000000004c0947 */ /* 0x002fea0003800000 */
.L_x_2:
[----:B0-----:R-:W-:-:S04]  /*0160*/  IMAD.WIDE R10, R5, 0x4, R6 ;  /* 0x00000004050a7825 */ /* 0x001fc800078e0206 */
[C---:B------:R-:W-:Y:S02]  /*0170*/  IMAD.WIDE R12, R3.reuse, 0x4, R6 ;  /* 0x00000004030c7825 */ /* 0x040fe400078e0206 */
[----:B------:R-:W3:Y:S04]  /*0180*/  LDG.E R10, desc[UR8][R10.64] ;  /* 0x000000080a0a7981 */ /* 0x000ee8000c1e1900 */
[----:B------:R-:W3:Y:S01]  /*0190*/  LDG.E R13, desc[UR8][R12.64] ;  /* 0x000000080c0d7981 */ /* 0x000ee2000c1e1900 */
[C---:B--2---:R-:W-:Y:S01]  /*01a0*/  IMAD.WIDE R14, R0.reuse, 0x4, R8 ;  /* 0x00000004000e7825 */ /* 0x044fe200078e0208 */
[----:B------:R-:W-:Y:S02]  /*01b0*/  IADD3 R19, PT, PT, R3, 0x1, RZ ;  /* 0x0000000103137810 */ /* 0x000fe40007ffe0ff */
[----:B------:R-:W-:Y:S01]  /*01c0*/  IADD3 R0, PT, PT, R0, 0x1, RZ ;  /* 0x0000000100007810 */ /* 0x000fe20007ffe0ff */
[----:B------:R-:W-:Y:S01]  /*01d0*/  VIADD R17, R5, 0x1 ;  /* 0x0000000105117836 */ /* 0x000fe20000000000 */
[----:B---3--:R-:W-:-:S02]  /*01e0*/  ISETP.GE.AND P0, PT, R10, R13, PT ;  /* 0x0000000d0a00720c */ /* 0x008fc40003f06270 */
[CC--:B------:R-:W-:Y:S02]  /*01f0*/  ISETP.GE.AND P1, PT, R10.reuse, R13.reuse, PT ;  /* 0x0000000d0a00720c */ /* 0x0c0fe40003f26270 */
[----:B------:R-:W-:-:S05]  /*0200*/  VIMNMX R21, PT, PT, R10, R13, PT ;  /* 0x0000000d0a157248 */ /* 0x000fca0003fe0100 */
[----:B------:R1:W-:Y:S04]  /*0210*/  STG.E desc[UR8][R14.64], R21 ;  /* 0x000000150e007986 */ /* 0x0003e8000c101908 */
[----:B------:R-:W-:Y:S02]  /*0220*/  @!P0 IMAD.MOV R19, RZ, RZ, R3 ;  /* 0x000000ffff138224 */ /* 0x000fe400078e0203 */
[----:B------:R-:W-:Y:S02]  /*0230*/  @P1 IMAD.MOV R17, RZ, RZ, R5 ;  /* 0x000000ffff111224 */ /* 0x000fe400078e0205 */
[----:B------:R-:W-:Y:S01]  /*0240*/  IMAD.MOV.U32 R3, RZ, RZ, R19 ;  /* 0x000000ffff037224 */ /* 0x000fe200078e0013 */
[----:B------:R-:W-:Y:S01]  /*0250*/  ISETP.GE.AND P0, PT, R19, R2, PT ;  /* 0x000000021300720c */ /* 0x000fe20003f06270 */
[----:B------:R-:W-:Y:S01]  /*0260*/  IMAD.MOV.U32 R5, RZ, RZ, R17 ;  /* 0x000000ffff057224 */ /* 0x000fe200078e0011 */
[----:B------:R-:W-:-:S13]  /*0270*/  ISETP.LT.AND P1, PT, R17, R4, PT ;  /* 0x000000041100720c */ /* 0x000fda0003f21270 */
[----:B-1----:R-:W-:Y:S05]  /*0280*/  @!P0 BRA P1, `(.L_x_2) ;  /* 0xfffffffc00b48947 */ /* 0x002fea000083ffff */
.L_x_1:
[----:B------:R-:W-:Y:S05]  /*0290*/  BSYNC.RECONVERGENT B0 ;  /* 0x0000000000007941 */ /* 0x000fea0003800200 */
.L_x_0:
[----:B------:R-:W-:Y:S01]  /*02a0*/  ISETP.GE.AND P0, PT, R5, R4, PT ;  /* 0x000000040500720c */ /* 0x000fe20003f06270 */
[----:B------:R-:W-:-:S12]  /*02b0*/  BSSY.RECONVERGENT B0, `(.L_x_3) ;  /* 0x000002c000007945 */ /* 0x000fd80003800200 */
[----:B------:R-:W-:Y:S05]  /*02c0*/  @P0 BRA `(.L_x_4) ;  /* 0x0000000000a80947 */ /* 0x000fea0003800000 */
[----:B0-----:R-:W-:Y:S01]  /*02d0*/  IADD3 R6, PT, PT, R4, -R5, RZ ;  /* 0x8000000504067210 */ /* 0x001fe20007ffe0ff */
[----:B------:R-:W-:Y:S01]  /*02e0*/  IMAD.IADD R7, R5, 0x1, -R4 ;  /* 0x0000000105077824 */ /* 0x000fe200078e0a04 */
[----:B------:R-:W-:Y:S02]  /*02f0*/  BSSY.RECONVERGENT B1, `(.L_x_5) ;  /* 0x0000010000017945 */ /* 0x000fe40003800200 */
[----:B------:R-:W-:Y:S02]  /*0300*/  LOP3.LUT P1, R6, R6, 0x3, RZ, 0xc0, !PT ;  /* 0x0000000306067812 */ /* 0x000fe4000782c0ff */
[----:B------:R-:W-:-:S11]  /*0310*/  ISETP.GT.U32.AND P0, PT, R7, -0x4, PT ;  /* 0xfffffffc0700780c */ /* 0x000fd60003f04070 */
[----:B------:R-:W-:Y:S05]  /*0320*/  @!P1 BRA `(.L_x_6) ;  /* 0x0000000000309947 */ /* 0x000fea0003800000 */
[----:B------:R-:W0:Y:S01]  /*0330*/  LDC.64 R12, c[0x0][0x380] ;  /* 0x0000e000ff0c7b82 */ /* 0x000e220000000a00 */
[----:B------:R-:W-:-:S07]  /*0340*/  IMAD.MOV R14, RZ, RZ, -R6 ;  /* 0x000000ffff0e7224 */ /* 0x000fce00078e0a06 */
[----:B--2---:R-:W1:Y:S02]  /*0350*/  LDC.64 R8, c[0x0][0x388] ;  /* 0x0000e200ff087b82 */ /* 0x004e640000000a00 */
.L_x_7:
[----:B0--3--:R-:W-:-:S06]  /*0360*/  IMAD.WIDE R6, R5, 0x4, R12 ;  /* 0x0000000405067825 */ /* 0x009fcc00078e020c */
[----:B------:R-:W2:Y:S01]  /*0370*/  LDG.E R7, desc[UR8][R6.64] ;  /* 0x0000000806077981 */ /* 0x000ea2000c1e1900 */
[----:B-1----:R-:W-:Y:S01]  /*0380*/  IMAD.WIDE R10, R0, 0x4, R8 ;  /* 0x00000004000a7825 */ /* 0x002fe200078e0208 */
[----:B------:R-:W-:-:S03]  /*0390*/  IADD3 R14, PT, PT, R14, 0x1, RZ ;  /* 0x000000010e0e7810 */ /* 0x000fc60007ffe0ff */
[----:B------:R-:W-:Y:S01]  /*03a0*/  VIADD R5, R5, 0x1 ;  /* 0x0000000105057836 */ /* 0x000fe20000000000 */
[----:B------:R-:W-:Y:S01]  /*03b0*/  ISETP.NE.AND P1, PT, R14, RZ, PT ;  /* 0x000000ff0e00720c */ /* 0x000fe20003f25270 */
[----:B------:R-:W-:Y:S01]  /*03c0*/  VIADD R0, R0, 0x1 ;  /* 0x0000000100007836 */ /* 0x000fe20000000000 */
[----:B--2---:R3:W-:Y:S11]  /*03d0*/  STG.E desc[UR8][R10.64], R7 ;  /* 0x000000070a007986 */ /* 0x0047f6000c101908 */
[----:B------:R-:W-:Y:S05]  /*03e0*/  @P1 BRA `(.L_x_7) ;  /* 0xfffffffc00dc1947 */ /* 0x000fea000383ffff */
.L_x_6:
[----:B------:R-:W-:Y:S05]  /*03f0*/  BSYNC.RECONVERGENT B1 ;  /* 0x0000000000017941 */ /* 0x000fea0003800200 */
.L_x_5:
[----:B------:R-:W-:Y:S05]  /*0400*/  @P0 BRA `(.L_x_4) ;  /* 0x0000000000580947 */ /* 0x000fea0003800000 */
[----:B--2---:R-:W0:Y:S01]  /*0410*/  LDC.64 R8, c[0x0][0x380] ;  /* 0x0000e000ff087b82 */ /* 0x004e220000000a00 */
[----:B------:R-:W-:-:S07]  /*0420*/  IADD3 R4, PT, PT, -R4, R5, RZ ;  /* 0x0000000504047210 */ /* 0x000fce0007ffe1ff */
[----:B---3--:R-:W1:Y:S01]  /*0430*/  LDC.64 R6, c[0x0][0x388] ;  /* 0x0000e200ff067b82 */ /* 0x008e620000000a00 */
[----:B0-----:R-:W-:-:S05]  /*0440*/  IADD3 R8, P0, PT, R8, 0x8, RZ ;  /* 0x0000000808087810 */ /* 0x001fca0007f1e0ff */
[----:B------:R-:W-:Y:S01]  /*0450*/  IMAD.X R9, RZ, RZ, R9, P0 ;  /* 0x000000ffff097224 */ /* 0x000fe200000e0609 */
[----:B-1----:R-:W-:-:S05]  /*0460*/  IADD3 R6, P1, PT, R6, 0x8, RZ ;  /* 0x0000000806067810 */ /* 0x002fca0007f3e0ff */
[----:B------:R-:W-:-:S08]  /*0470*/  IMAD.X R7, RZ, RZ, R7, P1 ;  /* 0x000000ffff077224 */ /* 0x000fd000008e0607 */
.L_x_8:
[----:B------:R-:W-:-:S05]  /*0480*/  IMAD.WIDE R10, R5, 0x4, R8 ;  /* 0x00000004050a7825 */ /* 0x000fca00078e0208 */
[----:B-1----:R-:W2:Y:S01]  /*0490*/  LDG.E R15, desc[UR8][R10.64+-0x8] ;  /* 0xfffff8080a0f7981 */ /* 0x002ea2000c1e1900 */
[----:B------:R-:W-:-:S05]  /*04a0*/  IMAD.WIDE R12, R0, 0x4, R6 ;  /* 0x00000004000c7825 */ /* 0x000fca00078e0206 */
[----:B--2---:R1:W-:Y:S04]  /*04b0*/  STG.E desc[UR8][R12.64+-0x8], R15 ;  /* 0xfffff80f0c007986 */ /* 0x0043e8000c101908 */
[----:B------:R-:W2:Y:S04]  /*04c0*/  LDG.E R17, desc[UR8][R10.64+-0x4] ;  /* 0xfffffc080a117981 */ /* 0x000ea8000c1e1900 */
[----:B--2---:R1:W-:Y:S04]  /*04d0*/  STG.E desc[UR8][R12.64+-0x4], R17 ;  /* 0xfffffc110c007986 */ /* 0x0043e8000c101908 */
[----:B------:R-:W2:Y:S04]  /*04e0*/  LDG.E R19, desc[UR8][R10.64] ;  /* 0x000000080a137981 */ /* 0x000ea8000c1e1900 */
[----:B--2---:R1:W-:Y:S04]  /*04f0*/  STG.E desc[UR8][R12.64], R19 ;  /* 0x000000130c007986 */ /* 0x0043e8000c101908 */
[----:B------:R-:W2:Y:S01]  /*0500*/  LDG.E R21, desc[UR8][R10.64+0x4] ;  /* 0x000004080a157981 */ /* 0x000ea2000c1e1900 */
[----:B------:R-:W-:Y:S01]  /*0510*/  IADD3 R4, PT, PT, R4, 0x4, RZ ;  /* 0x0000000404047810 */ /* 0x000fe20007ffe0ff */
[----:B------:R-:W-:Y:S01]  /*0520*/  VIADD R5, R5, 0x4 ;  /* 0x0000000405057836 */ /* 0x000fe20000000000 */
[----:B------:R-:W-:-:S02]  /*0530*/  IADD3 R0, PT, PT, R0, 0x4, RZ ;  /* 0x0000000400007810 */ /* 0x000fc40007ffe0ff */
[----:B------:R-:W-:Y:S01]  /*0540*/  ISETP.NE.AND P0, PT, R4, RZ, PT ;  /* 0x000000ff0400720c */ /* 0x000fe20003f05270 */
[----:B--2---:R1:W-:-:S12]  /*0550*/  STG.E desc[UR8][R12.64+0x4], R21 ;  /* 0x000004150c007986 */ /* 0x0043d8000c101908 */
[----:B------:R-:W-:Y:S05]  /*0560*/  @P0 BRA `(.L_x_8) ;  /* 0xfffffffc00c40947 */ /* 0x000fea000383ffff */
.L_x_4:
[----:B------:R-:W-:Y:S05]  /*0570*/  BSYNC.RECONVERGENT B0 ;  /* 0x0000000000007941 */ /* 0x000fea0003800200 */
.L_x_3:
[----:B------:R-:W-:-:S13]  /*0580*/  ISETP.GE.AND P0, PT, R3, R2, PT ;  /* 0x000000020300720c */ /* 0x000fda0003f06270 */
[----:B------:R-:W-:Y:S05]  /*0590*/  @P0 EXIT ;  /* 0x000000000000094d */ /* 0x000fea0003800000 */
[C-C-:B------:R-:W-:Y:S01]  /*05a0*/  IMAD.IADD R4, R2.reuse, 0x1, -R3.reuse ;  /* 0x0000000102047824 */ /* 0x140fe200078e0a03 */
[----:B------:R-:W-:Y:S01]  /*05b0*/  IADD3 R5, PT, PT, -R2, R3, RZ ;  /* 0x0000000302057210 */ /* 0x000fe20007ffe1ff */
[----:B------:R-:W-:Y:S01]  /*05c0*/  BSSY.RECONVERGENT B0, `(.L_x_9) ;  /* 0x0000012000007945 */ /* 0x000fe20003800200 */
[----:B-1----:R-:W-:Y:S02]  /*05d0*/  IMAD.MOV.U32 R13, RZ, RZ, R3 ;  /* 0x000000ffff0d7224 */ /* 0x002fe400078e0003 */
[----:B------:R-:W-:Y:S02]  /*05e0*/  LOP3.LUT P1, R4, R4, 0x3, RZ, 0xc0, !PT ;  /* 0x0000000304047812 */ /* 0x000fe4000782c0ff */
[----:B------:R-:W-:-:S11]  /*05f0*/  ISETP.GT.U32.AND P0, PT, R5, -0x4, PT ;  /* 0xfffffffc0500780c */ /* 0x000fd60003f04070 */
[----:B------:R-:W-:Y:S05]  /*0600*/  @!P1 BRA `(.L_x_10) ;  /* 0x0000000000349947 */ /* 0x000fea0003800000 */
[----:B---3--:R-:W1:Y:S01]  /*0610*/  LDC.64 R10, c[0x0][0x380] ;  /* 0x0000e000ff0a7b82 */ /* 0x008e620000000a00 */
[----:B------:R-:W-:Y:S01]  /*0620*/  IADD3 R12, PT, PT, -R4, RZ, RZ ;  /* 0x000000ff040c7210 */ /* 0x000fe20007ffe1ff */
[----:B------:R-:W-:-:S06]  /*0630*/  IMAD.MOV.U32 R13, RZ, RZ, R3 ;  /* 0x000000ffff0d7224 */ /* 0x000fcc00078e0003 */
[----:B0-----:R-:W0:Y:S02]  /*0640*/  LDC.64 R6, c[0x0][0x388] ;  /* 0x0000e200ff067b82 */ /* 0x001e240000000a00 */
.L_x_11:
[----:B-1--4-:R-:W-:-:S06]  /*0650*/  IMAD.WIDE R4, R13, 0x4, R10 ;  /* 0x000000040d047825 */ /* 0x012fcc00078e020a */
[----:B------:R-:W3:Y:S01]  /*0660*/  LDG.E R5, desc[UR8][R4.64] ;  /* 0x0000000804057981 */ /* 0x000ee2000c1e1900 */
[----:B0-2---:R-:W-:Y:S01]  /*0670*/  IMAD.WIDE R8, R0, 0x4, R6 ;  /* 0x0000000400087825 */ /* 0x005fe200078e0206 */
[----:B------:R-:W-:Y:S02]  /*0680*/  IADD3 R12, PT, PT, R12, 0x1, RZ ;  /* 0x000000010c0c7810 */ /* 0x000fe40007ffe0ff */
[----:B------:R-:W-:Y:S01]  /*0690*/  IADD3 R0, PT, PT, R0, 0x1, RZ ;  /* 0x0000000100007810 */ /* 0x000fe20007ffe0ff */
[----:B------:R-:W-:Y:S01]  /*06a0*/  VIADD R13, R13, 0x1 ;  /* 0x000000010d0d7836 */ /* 0x000fe20000000000 */
[----:B------:R-:W-:Y:S01]  /*06b0*/  ISETP.NE.AND P1, PT, R12, RZ, PT ;  /* 0x000000ff0c00720c */ /* 0x000fe20003f25270 */
[----:B---3--:R4:W-:-:S12]  /*06c0*/  STG.E desc[UR8][R8.64], R5 ;  /* 0x0000000508007986 */ /* 0x0089d8000c101908 */
[----:B------:R-:W-:Y:S05]  /*06d0*/  @P1 BRA `(.L_x_11) ;  /* 0xfffffffc00dc1947 */ /* 0x000fea000383ffff */
.L_x_10:
[----:B------:R-:W-:Y:S05]  /*06e0*/  BSYNC.RECONVERGENT B0 ;  /* 0x0000000000007941 */ /* 0x000fea0003800200 */
.L_x_9:
[----:B------:R-:W-:Y:S05]  /*06f0*/  @P0 EXIT ;  /* 0x000000000000094d */ /* 0x000fea0003800000 */
[----:B------:R-:W1:Y:S01]  /*0700*/  LDCU.128 UR4, c[0x0][0x380] ;  /* 0x00007000ff0477ac */ /* 0x000e620008000c00 */
[----:B0-----:R-:W-:Y:S01]  /*0710*/  IMAD.IADD R6, R13, 0x1, -R2 ;  /* 0x000000010d067824 */ /* 0x001fe200078e0a02 */
[----:B-1----:R-:W-:Y:S02]  /*0720*/  UIADD3 UR4, UP0, UPT, UR4, 0x8, URZ ;  /* 0x0000000804047890 */ /* 0x002fe4000ff1e0ff */
[----:B------:R-:W-:Y:S02]  /*0730*/  UIADD3 UR6, UP1, UPT, UR6, 0x8, URZ ;  /* 0x0000000806067890 */ /* 0x000fe4000ff3e0ff */
[----:B------:R-:W-:Y:S02]  /*0740*/  UIADD3.X UR5, UPT, UPT, URZ, UR5, URZ, UP0, !UPT ;  /* 0x00000005ff057290 */ /* 0x000fe400087fe4ff */
[----:B------:R-:W-:-:S12]  /*0750*/  UIADD3.X UR7, UPT, UPT, URZ, UR7, URZ, UP1, !UPT ;  /* 0x00000007ff077290 */ /* 0x000fd80008ffe4ff */
.L_x_12:
[----:B------:R-:W-:Y:S01]  /*0760*/  MOV R2, UR4 ;  /* 0x0000000400027c02 */ /* 0x000fe20008000f00 */
[----:B------:R-:W-:-:S04]  /*0770*/  IMAD.U32 R3, RZ, RZ, UR5 ;  /* 0x00000005ff037e24 */ /* 0x000fc8000f8e00ff */
[----:B------:R-:W-:-:S05]  /*0780*/  IMAD.WIDE R2, R13, 0x4, R2 ;  /* 0x000000040d027825 */ /* 0x000fca00078e0202 */
[----:B0--3--:R-:W3:Y:S01]  /*0790*/  LDG.E R7, desc[UR8][R2.64+-0x8] ;  /* 0xfffff80802077981 */ /* 0x009ee2000c1e1900 */
[----:B------:R-:W-:Y:S01]  /*07a0*/  MOV R4, UR6 ;  /* 0x0000000600047c02 */ /* 0x000fe20008000f00 */
[----:B----4-:R-:W-:-:S04]  /*07b0*/  IMAD.U32 R5, RZ, RZ, UR7 ;  /* 0x00000007ff057e24 */ /* 0x010fc8000f8e00ff */
[----:B------:R-:W-:-:S05]  /*07c0*/  IMAD.WIDE R4, R0, 0x4, R4 ;  /* 0x0000000400047825 */ /* 0x000fca00078e0204 */
[----:B---3--:R0:W-:Y:S04]  /*07d0*/  STG.E desc[UR8][R4.64+-0x8], R7 ;  /* 0xfffff80704007986 */ /* 0x0081e8000c101908 */
[----:B--2---:R-:W2:Y:S04]  /*07e0*/  LDG.E R9, desc[UR8][R2.64+-0x4] ;  /* 0xfffffc0802097981 */ /* 0x004ea8000c1e1900 */
        /* <DEDUP_REMOVED lines=10> */
[----:B------:R-:W-:Y:S05]  /*0890*/  EXIT ;  /* 0x000000000000794d */ /* 0x000fea0003800000 */
.L_x_13:
[----:B------:R-:W-:-:S00]  /*08a0*/  BRA `(.L_x_13) ;  /* 0xfffffffc00fc7947 */ /* 0x000fc0000383ffff */
[----:B------:R-:W-:-:S00]  /*08b0*/  NOP ;  /* 0x0000000000007918 */ /* 0x000fc00000000000 */
        /* <DEDUP_REMOVED lines=12> */
.L_x_22:


//--------------------- .text._Z9blockSortPii     --------------------------
	.section	.text._Z9blockSortPii,"ax",@progbits
	.align	128
        .global         _Z9blockSortPii
        .type           _Z9blockSortPii,@function
        .size           _Z9blockSortPii,(.L_x_23 - _Z9blockSortPii)
        .other          _Z9blockSortPii,@"STO_CUDA_ENTRY STV_DEFAULT"
_Z9blockSortPii:
.text._Z9blockSortPii:
[----:B------:R-:W-:Y:S01]  /*0000*/  LDC R1, c[0x0][0x37c] ;  /* 0x0000df00ff017b82 */ /* 0x000fe20000000800 */
[----:B------:R-:W0:Y:S07]  /*0010*/  S2R R4, SR_TID.X ;  /* 0x0000000000047919 */ /* 0x000e2e0000002100 */
[----:B------:R-:W0:Y:S01]  /*0020*/  S2UR UR4, SR_CTAID.X ;  /* 0x00000000000479c3 */ /* 0x000e220000002500 */
[----:B------:R-:W1:Y:S01]  /*0030*/  LDCU UR5, c[0x0][0x388] ;  /* 0x00007100ff0577ac */ /* 0x000e620008000800 */
[----:B------:R-:W-:Y:S01]  /*0040*/  IMAD.MOV.U32 R0, RZ, RZ, 0x7fffffff ;  /* 0x7fffffffff007424 */ /* 0x000fe200078e00ff */
[----:B------:R-:W2:Y:S05]  /*0050*/  LDCU.64 UR8, c[0x0][0x358] ;  /* 0x00006b00ff0877ac */ /* 0x000eaa0008000a00 */
[----:B------:R-:W0:Y:S08]  /*0060*/  LDC R9, c[0x0][0x360] ;  /* 0x0000d800ff097b82 */ /* 0x000e300000000800 */
[----:B------:R-:W3:Y:S01]  /*0070*/  LDC.64 R2, c[0x0][0x380] ;  /* 0x0000e000ff027b82 */ /* 0x000ee20000000a00 */
[----:B0-----:R-:W-:-:S05]  /*0080*/  IMAD R5, R9, UR4, R4 ;  /* 0x0000000409057c24 */ /* 0x001fca000f8e0204 */
[C---:B-1----:R-:W-:Y:S01]  /*0090*/  ISETP.GE.AND P0, PT, R5.reuse, UR5, PT ;  /* 0x0000000505007c0c */ /* 0x042fe2000bf06270 */
[----:B---3--:R-:W-:-:S12]  /*00a0*/  IMAD.WIDE R2, R5, 0x4, R2 ;  /* 0x0000000405027825 */ /* 0x008fd800078e0202 */
[----:B--2---:R-:W2:Y:S01]  /*00b0*/  @!P0 LDG.E R0, desc[UR8][R2.64] ;  /* 0x0000000802008981 */ /* 0x004ea2000c1e1900 */
[----:B------:R-:W0:Y:S01]  /*00c0*/  S2UR UR5, SR_CgaCtaId ;  /* 0x00000000000579c3 */ /* 0x000e220000008800 */
[----:B------:R-:W-:Y:S01]  /*00d0*/  UMOV UR4, 0x400 ;  /* 0x0000040000047882 */ /* 0x000fe20000000000 */
[----:B------:R-:W-:Y:S01]  /*00e0*/  ISETP.GE.U32.AND P0, PT, R9, 0x2, PT ;  /* 0x000000020900780c */ /* 0x000fe20003f06070 */
[----:B0-----:R-:W-:-:S06]  /*00f0*/  ULEA UR4, UR5, UR4, 0x18 ;  /* 0x0000000405047291 */ /* 0x001fcc000f8ec0ff */
[----:B------:R-:W-:-:S05]  /*0100*/  LEA R7, R4, UR4, 0x2 ;  /* 0x0000000404077c11 */ /* 0x000fca000f8e10ff */
[----:B--2---:R0:W-:Y:S01]  /*0110*/  STS [R7], R0 ;  /* 0x0000000007007388 */ /* 0x0041e20000000800 */
[----:B------:R-:W-:Y:S06]  /*0120*/  BAR.SYNC.DEFER_BLOCKING 0x0 ;  /* 0x0000000000007b1d */ /* 0x000fec0000010000 */
[----:B------:R-:W-:Y:S05]  /*0130*/  @!P0 BRA `(.L_x_14) ;  /* 0x0000000000848947 */ /* 0x000fea0003800000 */
[----:B------:R-:W-:-:S05]  /*0140*/  UMOV UR7, 0x2 ;  /* 0x0000000200077882 */ /* 0x000fca0000000000 */
.L_x_20:
[----:B------:R-:W-:-:S04]  /*0150*/  USHF.R.S32.HI UR5, URZ, 0x1, UR7 ;  /* 0x00000001ff057899 */ /* 0x000fc80008011407 */
[----:B------:R-:W-:-:S09]  /*0160*/  UISETP.GE.AND UP0, UPT, UR5, 0x1, UPT ;  /* 0x000000010500788c */ /* 0x000fd2000bf06270 */
[----:B-12---:R-:W-:Y:S05]  /*0170*/  BRA.U !UP0, `(.L_x_15) ;  /* 0x0000000108687547 */ /* 0x006fea000b800000 */
.L_x_19:
[----:B-12---:R-:W-:Y:S01]  /*0180*/  LOP3.LUT R11, R4, UR5, RZ, 0x3c, !PT ;  /* 0x00000005040b7c12 */ /* 0x006fe2000f8e3cff */
[----:B------:R-:W-:Y:S03]  /*0190*/  BSSY.RECONVERGENT B0, `(.L_x_16) ;  /* 0x0000013000007945 */ /* 0x000fe60003800200 */
[----:B------:R-:W-:-:S13]  /*01a0*/  ISETP.GT.AND P0, PT, R11, R4, PT ;  /* 0x000000040b00720c */ /* 0x000fda0003f04270 */
[----:B------:R-:W-:Y:S05]  /*01b0*/  @!P0 BRA `(.L_x_17) ;  /* 0x0000000000408947 */ /* 0x000fea0003800000 */
[----:B------:R-:W-:-:S13]  /*01c0*/  LOP3.LUT P0, RZ, R4, UR7, RZ, 0xc0, !PT ;  /* 0x0000000704ff7c12 */ /* 0x000fda000f80c0ff */
[----:B------:R-:W-:Y:S05]  /*01d0*/  @P0 BRA `(.L_x_18) ;  /* 0x0000000000200947 */ /* 0x000fea0003800000 */
[----:B------:R-:W-:Y:S01]  /*01e0*/  LEA R11, R11, UR4, 0x2 ;  /* 0x000000040b0b7c11 */ /* 0x000fe2000f8e10ff */
[----:B0-----:R-:W-:Y:S04]  /*01f0*/  LDS R0, [R7] ;  /* 0x0000000007007984 */ /* 0x001fe80000000800 */
[----:B------:R-:W0:Y:S02]  /*0200*/  LDS R6, [R11] ;  /* 0x000000000b067984 */ /* 0x000e240000000800 */
[----:B0-----:R-:W-:-:S13]  /*0210*/  ISETP.GT.AND P0, PT, R0, R6, PT ;  /* 0x000000060000720c */ /* 0x001fda0003f04270 */
[----:B------:R-:W-:Y:S05]  /*0220*/  @!P0 BRA `(.L_x_17) ;  /* 0x0000000000248947 */ /* 0x000fea0003800000 */
[----:B------:R2:W-:Y:S04]  /*0230*/  STS [R7], R6 ;  /* 0x0000000607007388 */ /* 0x0005e80000000800 */
[----:B------:R2:W-:Y:S01]  /*0240*/  STS [R11], R0 ;  /* 0x000000000b007388 */ /* 0x0005e20000000800 */
[----:B------:R-:W-:Y:S05]  /*0250*/  BRA `(.L_x_17) ;  /* 0x0000000000187947 */ /* 0x000fea0003800000 */
.L_x_18:
[----:B------:R-:W-:Y:S01]  /*0260*/  LEA R11, R11, UR4, 0x2 ;  /* 0x000000040b0b7c11 */ /* 0x000fe2000f8e10ff */
[----:B0-----:R-:W-:Y:S04]  /*0270*/  LDS R0, [R7] ;  /* 0x0000000007007984 */ /* 0x001fe80000000800 */
[----:B------:R-:W0:Y:S02]  /*0280*/  LDS R6, [R11] ;  /* 0x000000000b067984 */ /* 0x000e240000000800 */
[----:B0-----:R-:W-:-:S13]  /*0290*/  ISETP.GE.AND P0, PT, R0, R6, PT ;  /* 0x000000060000720c */ /* 0x001fda0003f06270 */
[----:B------:R1:W-:Y:S04]  /*02a0*/  @!P0 STS [R7], R6 ;  /* 0x0000000607008388 */ /* 0x0003e80000000800 */
[----:B------:R1:W-:Y:S02]  /*02b0*/  @!P0 STS [R11], R0 ;  /* 0x000000000b008388 */ /* 0x0003e40000000800 */
.L_x_17:
[----:B------:R-:W-:Y:S05]  /*02c0*/  BSYNC.RECONVERGENT B0 ;  /* 0x0000000000007941 */ /* 0x000fea0003800200 */
.L_x_16:
[----:B------:R-:W-:Y:S01]  /*02d0*/  BAR.SYNC.DEFER_BLOCKING 0x0 ;  /* 0x0000000000007b1d */ /* 0x000fe20000010000 */
[----:B------:R-:W-:Y:S02]  /*02e0*/  UISETP.GT.U32.AND UP0, UPT, UR5, 0x1, UPT ;  /* 0x000000010500788c */ /* 0x000fe4000bf04070 */
[----:B------:R-:W-:-:S07]  /*02f0*/  USHF.R.U32.HI UR6, URZ, 0x1, UR5 ;  /* 0x00000001ff067899 */ /* 0x000fce0008011605 */
[----:B------:R-:W-:Y:S01]  /*0300*/  UMOV UR5, UR6 ;  /* 0x0000000600057c82 */ /* 0x000fe20008000000 */
[----:B------:R-:W-:Y:S05]  /*0310*/  BRA.U UP0, `(.L_x_19) ;  /* 0xfffffffd00987547 */ /* 0x000fea000b83ffff */
.L_x_15:
[----:B------:R-:W-:-:S06]  /*0320*/  USHF.L.U32 UR7, UR7, 0x1, URZ ;  /* 0x0000000107077899 */ /* 0x000fcc00080006ff */
[----:B------:R-:W-:-:S13]  /*0330*/  ISETP.LT.U32.AND P0, PT, R9, UR7, PT ;  /* 0x0000000709007c0c */ /* 0x000fda000bf01070 */
[----:B------:R-:W-:Y:S05]  /*0340*/  @!P0 BRA `(.L_x_20) ;  /* 0xfffffffc00808947 */ /* 0x000fea000383ffff */
.L_x_14:
[----:B------:R-:W3:Y:S02]  /*0350*/  LDCU UR5, c[0x0][0x388] ;  /* 0x00007100ff0577ac */ /* 0x000ee40008000800 */
[----:B---3--:R-:W-:-:S13]  /*0360*/  ISETP.GE.AND P0, PT, R5, UR5, PT ;  /* 0x0000000505007c0c */ /* 0x008fda000bf06270 */
[----:B------:R-:W-:Y:S05]  /*0370*/  @P0 EXIT ;  /* 0x000000000000094d */ /* 0x000fea0003800000 */
[----:B012---:R-:W0:Y:S04]  /*0380*/  LDS R7, [R7] ;  /* 0x0000000007077984 */ /* 0x007e280000000800 */
[----:B0-----:R-:W-:Y:S01]  /*0390*/  STG.E desc[UR8][R2.64], R7 ;  /* 0x0000000702007986 */ /* 0x001fe2000c101908 */
[----:B------:R-:W-:Y:S05]  /*03a0*/  EXIT ;  /* 0x000000000000794d */ /* 0x000fea0003800000 */
.L_x_21:
        /* <DEDUP_REMOVED lines=13> */
.L_x_23:


//--------------------- .nv.shared.reserved.0     --------------------------
	.section	.nv.shared.reserved.0,"aw",@nobits
	.weak		__nv_reservedSMEM_offset_0_alias
	.size		__nv_reservedSMEM_offset_0_alias, 0, 64
	.other		__nv_reservedSMEM_offset_0_alias,@"STO_CUDA_RESERVED_SHARED STV_DEFAULT"
__nv_reservedSMEM_offset_0_alias:
	.zero		0
	.zero		64


//--------------------- .nv.shared._Z9blockSortPii --------------------------
	.section	.nv.shared._Z9blockSortPii,"aw",@nobits
	.sectionflags	@""
	.align	4
.nv.shared._Z9blockSortPii:
	.zero		2048


//--------------------- .nv.constant0._Z11mergeKernelPiS_ii --------------------------
	.section	.nv.constant0._Z11mergeKernelPiS_ii,"a",@progbits
	.sectionflags	@""
	.align	4
.nv.constant0._Z11mergeKernelPiS_ii:
	.zero		920


//--------------------- .nv.constant0._Z9blockSortPii --------------------------
	.section	.nv.constant0._Z9blockSortPii,"a",@progbits
	.sectionflags	@""
	.align	4
.nv.constant0._Z9blockSortPii:
	.zero		908


//--------------------- SYMBOLS --------------------------

	.type		.nv.reservedSmem.offset0,@object
	.size		.nv.reservedSmem.offset0,0x4
	.type		.nv.reservedSmem.cap,@object
	.size		.nv.reservedSmem.cap,0x4
